	.headerflags	@"EF_CUDA_TEXMODE_UNIFIED EF_CUDA_64BIT_ADDRESS EF_CUDA_ACCELERATORS EF_CUDA_SM90 EF_CUDA_VIRTUAL_SM(EF_CUDA_SM90)"
	.elftype	@"ET_EXEC"


//--------------------- .nv.info                  --------------------------
	.section	.nv.info,"",@"SHT_CUDA_INFO"
	.align	4


	//----- nvinfo : EIATTR_REGCOUNT
	.align		4
        /*0000*/ 	.byte	0x04, 0x2f
        /*0002*/ 	.short	(.L_3 - .L_2)
	.align		4
.L_2:
        /*0004*/ 	.word	index@(triton_poi_fused__native_batch_norm_legit_no_training_add_relu_14)
        /*0008*/ 	.word	0x00000013


	//----- nvinfo : EIATTR_MIN_STACK_SIZE
	.align		4
.L_3:
        /*000c*/ 	.byte	0x04, 0x12
        /*000e*/ 	.short	(.L_5 - .L_4)
	.align		4
.L_4:
        /*0010*/ 	.word	index@(triton_poi_fused__native_batch_norm_legit_no_training_add_relu_14)
        /*0014*/ 	.word	0x00000000


	//----- nvinfo : EIATTR_FRAME_SIZE
	.align		4
.L_5:
        /*0018*/ 	.byte	0x04, 0x11
        /*001a*/ 	.short	(.L_7 - .L_6)
	.align		4
.L_6:
        /*001c*/ 	.word	index@(triton_poi_fused__native_batch_norm_legit_no_training_add_relu_14)
        /*0020*/ 	.word	0x00000000


	//----- nvinfo : EIATTR_MIN_STACK_SIZE
	.align		4
.L_7:
        /*0024*/ 	.byte	0x04, 0x12
        /*0026*/ 	.short	(.L_9 - .L_8)
	.align		4
.L_8:
        /*0028*/ 	.word	index@(triton_poi_fused__native_batch_norm_legit_no_training_add_relu_14)
        /*002c*/ 	.word	0x00000000
.L_9:


//--------------------- .nv.info.triton_poi_fused__native_batch_norm_legit_no_training_add_relu_14 --------------------------
	.section	.nv.info.triton_poi_fused__native_batch_norm_legit_no_training_add_relu_14,"",@"SHT_CUDA_INFO"
	.sectionflags	@""
	.align	4


	//----- nvinfo : EIATTR_CUDA_API_VERSION
	.align		4
        /*0000*/ 	.byte	0x04, 0x37
        /*0002*/ 	.short	(.L_11 - .L_10)
.L_10:
        /*0004*/ 	.word	0x0000007c


	//----- nvinfo : EIATTR_KPARAM_INFO
	.align		4
.L_11:
        /*0008*/ 	.byte	0x04, 0x17
        /*000a*/ 	.short	(.L_13 - .L_12)
.L_12:
        /*000c*/ 	.word	0x00000000
        /*0010*/ 	.short	0x0007
        /*0012*/ 	.short	0x0038
        /*0014*/ 	.byte	0x00, 0xf0, 0x11, 0x00


	//----- nvinfo : EIATTR_KPARAM_INFO
	.align		4
.L_13:
        /*0018*/ 	.byte	0x04, 0x17
        /*001a*/ 	.short	(.L_15 - .L_14)
.L_14:
        /*001c*/ 	.word	0x00000000
        /*0020*/ 	.short	0x0006
        /*0022*/ 	.short	0x0030
        /*0024*/ 	.byte	0x00, 0xf4, 0x21, 0x00


	//----- nvinfo : EIATTR_KPARAM_INFO
	.align		4
.L_15:
        /*0028*/ 	.byte	0x04, 0x17
        /*002a*/ 	.short	(.L_17 - .L_16)
.L_16:
        /*002c*/ 	.word	0x00000000
        /*0030*/ 	.short	0x0005
        /*0032*/ 	.short	0x0028
        /*0034*/ 	.byte	0x00, 0xf4, 0x21, 0x00


	//----- nvinfo : EIATTR_KPARAM_INFO
	.align		4
.L_17:
        /*0038*/ 	.byte	0x04, 0x17
        /*003a*/ 	.short	(.L_19 - .L_18)
.L_18:
        /*003c*/ 	.word	0x00000000
        /*0040*/ 	.short	0x0004
        /*0042*/ 	.short	0x0020
        /*0044*/ 	.byte	0x00, 0xf4, 0x21, 0x00


	//----- nvinfo : EIATTR_KPARAM_INFO
	.align		4
.L_19:
        /*0048*/ 	.byte	0x04, 0x17
        /*004a*/ 	.short	(.L_21 - .L_20)
.L_20:
        /*004c*/ 	.word	0x00000000
        /*0050*/ 	.short	0x0003
        /*0052*/ 	.short	0x0018
        /*0054*/ 	.byte	0x00, 0xf4, 0x21, 0x00


	//----- nvinfo : EIATTR_KPARAM_INFO
	.align		4
.L_21:
        /*0058*/ 	.byte	0x04, 0x17
        /*005a*/ 	.short	(.L_23 - .L_22)
.L_22:
        /*005c*/ 	.word	0x00000000
        /*0060*/ 	.short	0x0002
        /*0062*/ 	.short	0x0010
        /*0064*/ 	.byte	0x00, 0xf4, 0x21, 0x00


	//----- nvinfo : EIATTR_KPARAM_INFO
	.align		4
.L_23:
        /*0068*/ 	.byte	0x04, 0x17
        /*006a*/ 	.short	(.L_25 - .L_24)
.L_24:
        /*006c*/ 	.word	0x00000000
        /*0070*/ 	.short	0x0001
        /*0072*/ 	.short	0x0008
        /*0074*/ 	.byte	0x00, 0xf4, 0x21, 0x00


	//----- nvinfo : EIATTR_KPARAM_INFO
	.align		4
.L_25:
        /*0078*/ 	.byte	0x04, 0x17
        /*007a*/ 	.short	(.L_27 - .L_26)
.L_26:
        /*007c*/ 	.word	0x00000000
        /*0080*/ 	.short	0x0000
        /*0082*/ 	.short	0x0000
        /*0084*/ 	.byte	0x00, 0xf4, 0x21, 0x00


	//----- nvinfo : EIATTR_SPARSE_MMA_MASK
	.align		4
.L_27:
        /*0088*/ 	.byte	0x03, 0x50
        /*008a*/ 	.short	0x0000


	//----- nvinfo : EIATTR_MAXREG_COUNT
	.align		4
        /*008c*/ 	.byte	0x03, 0x1b
        /*008e*/ 	.short	0x00ff


	//----- nvinfo : EIATTR_EXIT_INSTR_OFFSETS
	.align		4
        /*0090*/ 	.byte	0x04, 0x1c
        /*0092*/ 	.short	(.L_29 - .L_28)


	//   ....[0]....
.L_28:
        /*0094*/ 	.word	0x00000340


	//----- nvinfo : EIATTR_REQNTID
	.align		4
.L_29:
        /*0098*/ 	.byte	0x04, 0x10
        /*009a*/ 	.short	(.L_31 - .L_30)
.L_30:
        /*009c*/ 	.word	0x00000080
        /*00a0*/ 	.word	0x00000001
        /*00a4*/ 	.word	0x00000001


	//----- nvinfo : EIATTR_CBANK_PARAM_SIZE
	.align		4
.L_31:
        /*00a8*/ 	.byte	0x03, 0x19
        /*00aa*/ 	.short	0x003c


	//----- nvinfo : EIATTR_PARAM_CBANK
	.align		4
        /*00ac*/ 	.byte	0x04, 0x0a
        /*00ae*/ 	.short	(.L_33 - .L_32)
	.align		4
.L_32:
        /*00b0*/ 	.word	index@(.nv.constant0.triton_poi_fused__native_batch_norm_legit_no_training_add_relu_14)
        /*00b4*/ 	.short	0x0210
        /*00b6*/ 	.short	0x003c


	//----- nvinfo : EIATTR_SW_WAR
	.align		4
.L_33:
        /*00b8*/ 	.byte	0x04, 0x36
        /*00ba*/ 	.short	(.L_35 - .L_34)
.L_34:
        /*00bc*/ 	.word	0x00000008
.L_35:


//--------------------- .nv.callgraph             --------------------------
	.section	.nv.callgraph,"",@"SHT_CUDA_CALLGRAPH"
	.align	4
	.sectionentsize	8
	.align		4
        /*0000*/ 	.word	0x00000000
	.align		4
        /*0004*/ 	.word	0xffffffff
	.align		4
        /*0008*/ 	.word	0x00000000
	.align		4
        /*000c*/ 	.word	0xfffffffe
	.align		4
        /*0010*/ 	.word	0x00000000
	.align		4
        /*0014*/ 	.word	0xfffffffd
	.align		4
        /*0018*/ 	.word	0x00000000
	.align		4
        /*001c*/ 	.word	0xfffffffc


//--------------------- .nv.constant4             --------------------------
	.section	.nv.constant4,"a",@progbits
	.align	8
	.align		8
.nv.constant4:
        /*0000*/ 	.dword	_$_str
	.align		8
        /*0008*/ 	.dword	_$_str_$_2


//--------------------- .text.triton_poi_fused__native_batch_norm_legit_no_training_add_relu_14 --------------------------
	.section	.text.triton_poi_fused__native_batch_norm_legit_no_training_add_relu_14,"ax",@progbits
	.align	128
        .global         triton_poi_fused__native_batch_norm_legit_no_training_add_relu_14
        .type           triton_poi_fused__native_batch_norm_legit_no_training_add_relu_14,@function
        .size           triton_poi_fused__native_batch_norm_legit_no_training_add_relu_14,(.L_x_1 - triton_poi_fused__native_batch_norm_legit_no_training_add_relu_14)
        .other          triton_poi_fused__native_batch_norm_legit_no_training_add_relu_14,@"STO_CUDA_ENTRY STV_DEFAULT"
triton_poi_fused__native_batch_norm_legit_no_training_add_relu_14:
.text.triton_poi_fused__native_batch_norm_legit_no_training_add_relu_14:
[----:B------:R-:W-:Y:S01]  /*0000*/  LDC R1, c[0x0][0x28] ;  /* 0x00000a00ff017b82 */ /* 0x000fe20000000800 */
[----:B------:R-:W1:Y:S07]  /*0010*/  S2R R0, SR_TID.X ;  /* 0x0000000000007919 */ /* 0x000e6e0000002100 */
[----:B------:R-:W2:Y:S01]  /*0020*/  LDC.64 R8, c[0x0][0x220] ;  /* 0x00008800ff087b82 */ /* 0x000ea20000000a00 */
[----:B------:R-:W-:Y:S01]  /*0030*/  ULDC.64 UR4, c[0x0][0x208] ;  /* 0x0000820000047ab9 */ /* 0x000fe20000000a00 */
[----:B------:R-:W3:Y:S06]  /*0040*/  S2R R3, SR_CTAID.X ;  /* 0x0000000000037919 */ /* 0x000eec0000002500 */
[----:B------:R-:W4:Y:S08]  /*0050*/  LDC.64 R6, c[0x0][0x218] ;  /* 0x00008600ff067b82 */ /* 0x000f300000000a00 */
[----:B------:R-:W5:Y:S08]  /*0060*/  LDC.64 R10, c[0x0][0x228] ;  /* 0x00008a00ff0a7b82 */ /* 0x000f700000000a00 */
[----:B------:R-:W4:Y:S01]  /*0070*/  LDC.64 R12, c[0x0][0x230] ;  /* 0x00008c00ff0c7b82 */ /* 0x000f220000000a00 */
[----:B-1----:R-:W-:-:S02]  /*0080*/  LOP3.LUT R0, R0, 0x7f, RZ, 0xc0, !PT ;  /* 0x0000007f00007812 */ /* 0x002fc400078ec0ff */
[----:B---3--:R-:W-:Y:S02]  /*0090*/  SHF.R.S32.HI R2, RZ, 0x18, R3 ;  /* 0x00000018ff027819 */ /* 0x008fe40000011403 */
[----:B------:R-:W-:Y:S02]  /*00a0*/  LEA R0, R3, R0, 0x7 ;  /* 0x0000000003007211 */ /* 0x000fe400078e38ff */
[----:B------:R-:W-:-:S04]  /*00b0*/  SGXT R3, R2, 0x1 ;  /* 0x000000010203781a */ /* 0x000fc80000000200 */
[----:B------:R-:W-:-:S04]  /*00c0*/  LEA.HI R3, R3, R0, RZ, 0x4 ;  /* 0x0000000003037211 */ /* 0x000fc800078f20ff */
[----:B------:R-:W-:-:S05]  /*00d0*/  SHF.R.S32.HI R3, RZ, 0x4, R3 ;  /* 0x00000004ff037819 */ /* 0x000fca0000011403 */
[----:B------:R-:W-:-:S05]  /*00e0*/  IMAD.HI R2, R3, 0x2aaaaaab, RZ ;  /* 0x2aaaaaab03027827 */ /* 0x000fca00078e02ff */
[----:B------:R-:W-:-:S04]  /*00f0*/  SHF.R.U32.HI R5, RZ, 0x1f, R2 ;  /* 0x0000001fff057819 */ /* 0x000fc80000011602 */
[----:B------:R-:W-:Y:S02]  /*0100*/  LEA.HI R2, R2, R5, RZ, 0x1b ;  /* 0x0000000502027211 */ /* 0x000fe400078fd8ff */
[----:B------:R-:W1:Y:S03]  /*0110*/  LDC.64 R4, c[0x0][0x210] ;  /* 0x00008400ff047b82 */ /* 0x000e660000000a00 */
[----:B------:R-:W-:-:S04]  /*0120*/  IMAD R15, R2, -0xc0, R3 ;  /* 0xffffff40020f7824 */ /* 0x000fc800078e0203 */
[C---:B--2---:R-:W-:Y:S01]  /*0130*/  IMAD.WIDE R8, R15.reuse, 0x4, R8 ;  /* 0x000000040f087825 */ /* 0x044fe200078e0208 */
[----:B------:R-:W2:Y:S04]  /*0140*/  LDC.64 R2, c[0x0][0x238] ;  /* 0x00008e00ff027b82 */ /* 0x000ea80000000a00 */
[----:B------:R3:W2:Y:S01]  /*0150*/  LDG.E.EL R16, desc[UR4][R8.64] ;  /* 0x0000000408107981 */ /* 0x0006a2000c2e1900 */
[----:B----4-:R-:W-:-:S04]  /*0160*/  IMAD.WIDE R6, R15, 0x4, R6 ;  /* 0x000000040f067825 */ /* 0x010fc800078e0206 */
[C---:B-----5:R-:W-:Y:S02]  /*0170*/  IMAD.WIDE R10, R15.reuse, 0x4, R10 ;  /* 0x000000040f0a7825 */ /* 0x060fe400078e020a */
[----:B------:R-:W4:Y:S02]  /*0180*/  LDG.E.EL R7, desc[UR4][R6.64] ;  /* 0x0000000406077981 */ /* 0x000f24000c2e1900 */
[----:B-1----:R-:W-:Y:S02]  /*0190*/  IMAD.WIDE R4, R0, 0x4, R4 ;  /* 0x0000000400047825 */ /* 0x002fe400078e0204 */
[----:B------:R1:W5:Y:S04]  /*01a0*/  LDG.E.EL R10, desc[UR4][R10.64] ;  /* 0x000000040a0a7981 */ /* 0x000368000c2e1900 */
[----:B------:R2:W4:Y:S01]  /*01b0*/  LDG.E R14, desc[UR4][R4.64] ;  /* 0x00000004040e7981 */ /* 0x000522000c1e1900 */
[----:B0--3--:R-:W-:-:S04]  /*01c0*/  IMAD.WIDE R8, R15, 0x4, R12 ;  /* 0x000000040f087825 */ /* 0x009fc800078e020c */
[----:B--2---:R-:W-:Y:S02]  /*01d0*/  IMAD.WIDE R2, R0, 0x4, R2 ;  /* 0x0000000400027825 */ /* 0x004fe400078e0202 */
[----:B------:R-:W5:Y:S01]  /*01e0*/  LDG.E.EL R9, desc[UR4][R8.64] ;  /* 0x0000000408097981 */ /* 0x000f62000c2e1900 */
[----:B-1----:R-:W-:Y:S01]  /*01f0*/  HFMA2.MMA R11, -RZ, RZ, 1.625, 0 ;  /* 0x3e800000ff0b7435 */ /* 0x002fe200000001ff */
[----:B------:R-:W0:Y:S02]  /*0200*/  LDC.64 R4, c[0x0][0x240] ;  /* 0x00009000ff047b82 */ /* 0x000e240000000a00 */
[----:B------:R-:W2:Y:S01]  /*0210*/  LDG.E R2, desc[UR4][R2.64] ;  /* 0x0000000402027981 */ /* 0x000ea2000c1e1900 */
[----:B------:R-:W-:-:S04]  /*0220*/  FADD R16, R16, 9.9999997473787516356e-06 ;  /* 0x3727c5ac10107421 */ /* 0x000fc80000000000 */
[----:B------:R-:W1:Y:S02]  /*0230*/  MUFU.SQRT R12, R16 ;  /* 0x00000010000c7308 */ /* 0x000e640000002000 */
[C---:B-1----:R-:W-:Y:S02]  /*0240*/  FSETP.GT.AND P0, PT, R12.reuse, 8.50705917302346158658e+37, PT ;  /* 0x7e8000000c00780b */ /* 0x042fe40003f04000 */
[----:B------:R-:W-:-:S11]  /*0250*/  FSETP.GEU.AND P1, PT, R12, 1.175494350822287508e-38, PT ;  /* 0x008000000c00780b */ /* 0x000fd60003f2e000 */
[----:B------:R-:W-:-:S04]  /*0260*/  @P0 FMUL R12, R12, 0.25 ;  /* 0x3e8000000c0c0820 */ /* 0x000fc80000400000 */
[----:B------:R-:W-:-:S06]  /*0270*/  @!P1 FMUL R12, R12, 16777216 ;  /* 0x4b8000000c0c9820 */ /* 0x000fcc0000400000 */
[----:B------:R-:W1:Y:S01]  /*0280*/  MUFU.RCP R12, R12 ;  /* 0x0000000c000c7308 */ /* 0x000e620000001000 */
[----:B------:R-:W-:Y:S01]  /*0290*/  FSEL R11, R11, 1, P0 ;  /* 0x3f8000000b0b7808 */ /* 0x000fe20000000000 */
[----:B----4-:R-:W-:-:S04]  /*02a0*/  FADD R7, R14, -R7 ;  /* 0x800000070e077221 */ /* 0x010fc80000000000 */
[----:B------:R-:W-:-:S04]  /*02b0*/  @!P1 FMUL R11, R11, 16777216 ;  /* 0x4b8000000b0b9820 */ /* 0x000fc80000400000 */
[----:B-1----:R-:W-:-:S04]  /*02c0*/  FMUL R6, R12, R11 ;  /* 0x0000000b0c067220 */ /* 0x002fc80000400000 */
[----:B------:R-:W-:-:S04]  /*02d0*/  FMUL R6, R7, R6 ;  /* 0x0000000607067220 */ /* 0x000fc80000400000 */
[----:B-----5:R-:W-:-:S04]  /*02e0*/  FFMA R9, R10, R6, R9 ;  /* 0x000000060a097223 */ /* 0x020fc80000000009 */
[----:B--2---:R-:W-:Y:S01]  /*02f0*/  FADD R6, R2, R9 ;  /* 0x0000000902067221 */ /* 0x004fe20000000000 */
[----:B------:R-:W-:Y:S01]  /*0300*/  FSETP.GEU.AND P0, PT, R9, -R2, PT ;  /* 0x800000020900720b */ /* 0x000fe20003f0e000 */
[----:B0-----:R-:W-:-:S03]  /*0310*/  IMAD.WIDE R2, R0, 0x4, R4 ;  /* 0x0000000400027825 */ /* 0x001fc600078e0204 */
[----:B------:R-:W-:-:S05]  /*0320*/  FSEL R5, R6, RZ, P0 ;  /* 0x000000ff06057208 */ /* 0x000fca0000000000 */
[----:B------:R-:W-:Y:S01]  /*0330*/  STG.E desc[UR4][R2.64], R5 ;  /* 0x0000000502007986 */ /* 0x000fe2000c101904 */
[----:B------:R-:W-:Y:S05]  /*0340*/  EXIT ;  /* 0x000000000000794d */ /* 0x000fea0003800000 */
.L_x_0:
[----:B------:R-:W-:-:S00]  /*0350*/  BRA `(.L_x_0) ;  /* 0xfffffffc00fc7947 */ /* 0x000fc0000383ffff */
[----:B------:R-:W-:-:S00]  /*0360*/  NOP ;  /* 0x0000000000007918 */ /* 0x000fc00000000000 */
        /* <DEDUP_REMOVED lines=9> */
.L_x_1:


//--------------------- .nv.global.init           --------------------------
	.section	.nv.global.init,"aw",@progbits
.nv.global.init:
	.type		_$_str,@object
	.size		_$_str,(_$_str_$_2 - _$_str)
_$_str:
        /*0000*/ 	.byte	0x5f, 0x5f, 0x43, 0x55, 0x44, 0x41, 0x5f, 0x46, 0x54, 0x5a, 0x00
	.type		_$_str_$_2,@object
	.size		_$_str_$_2,(.L_1 - _$_str_$_2)
_$_str_$_2:
        /*000b*/ 	.byte	0x5f, 0x5f, 0x43, 0x55, 0x44, 0x41, 0x5f, 0x50, 0x52, 0x45, 0x43, 0x5f, 0x53, 0x51, 0x52, 0x54
        /*001b*/ 	.byte	0x00
.L_1:


//--------------------- .nv.constant0.triton_poi_fused__native_batch_norm_legit_no_training_add_relu_14 --------------------------
	.section	.nv.constant0.triton_poi_fused__native_batch_norm_legit_no_training_add_relu_14,"a",@progbits
	.sectionflags	@""
	.align	4
.nv.constant0.triton_poi_fused__native_batch_norm_legit_no_training_add_relu_14:
	.zero		588
